	.headerflags	@"EF_CUDA_TEXMODE_UNIFIED EF_CUDA_64BIT_ADDRESS EF_CUDA_ACCELERATORS EF_CUDA_SM90 EF_CUDA_VIRTUAL_SM(EF_CUDA_SM90)"
	.elftype	@"ET_EXEC"


//--------------------- .nv.info                  --------------------------
	.section	.nv.info,"",@"SHT_CUDA_INFO"
	.align	4


	//----- nvinfo : EIATTR_REGCOUNT
	.align		4
        /*0000*/ 	.byte	0x04, 0x2f
        /*0002*/ 	.short	(.L_3 - .L_2)
	.align		4
.L_2:
        /*0004*/ 	.word	index@(triton_poi_fused__native_batch_norm_legit_no_training_relu_36)
        /*0008*/ 	.word	0x00000016


	//----- nvinfo : EIATTR_MIN_STACK_SIZE
	.align		4
.L_3:
        /*000c*/ 	.byte	0x04, 0x12
        /*000e*/ 	.short	(.L_5 - .L_4)
	.align		4
.L_4:
        /*0010*/ 	.word	index@(triton_poi_fused__native_batch_norm_legit_no_training_relu_36)
        /*0014*/ 	.word	0x00000000


	//----- nvinfo : EIATTR_FRAME_SIZE
	.align		4
.L_5:
        /*0018*/ 	.byte	0x04, 0x11
        /*001a*/ 	.short	(.L_7 - .L_6)
	.align		4
.L_6:
        /*001c*/ 	.word	index@(triton_poi_fused__native_batch_norm_legit_no_training_relu_36)
        /*0020*/ 	.word	0x00000000


	//----- nvinfo : EIATTR_MIN_STACK_SIZE
	.align		4
.L_7:
        /*0024*/ 	.byte	0x04, 0x12
        /*0026*/ 	.short	(.L_9 - .L_8)
	.align		4
.L_8:
        /*0028*/ 	.word	index@(triton_poi_fused__native_batch_norm_legit_no_training_relu_36)
        /*002c*/ 	.word	0x00000000
.L_9:


//--------------------- .nv.info.triton_poi_fused__native_batch_norm_legit_no_training_relu_36 --------------------------
	.section	.nv.info.triton_poi_fused__native_batch_norm_legit_no_training_relu_36,"",@"SHT_CUDA_INFO"
	.sectionflags	@""
	.align	4


	//----- nvinfo : EIATTR_CUDA_API_VERSION
	.align		4
        /*0000*/ 	.byte	0x04, 0x37
        /*0002*/ 	.short	(.L_11 - .L_10)
.L_10:
        /*0004*/ 	.word	0x0000007c


	//----- nvinfo : EIATTR_KPARAM_INFO
	.align		4
.L_11:
        /*0008*/ 	.byte	0x04, 0x17
        /*000a*/ 	.short	(.L_13 - .L_12)
.L_12:
        /*000c*/ 	.word	0x00000000
        /*0010*/ 	.short	0x0006
        /*0012*/ 	.short	0x0030
        /*0014*/ 	.byte	0x00, 0xf0, 0x11, 0x00


	//----- nvinfo : EIATTR_KPARAM_INFO
	.align		4
.L_13:
        /*0018*/ 	.byte	0x04, 0x17
        /*001a*/ 	.short	(.L_15 - .L_14)
.L_14:
        /*001c*/ 	.word	0x00000000
        /*0020*/ 	.short	0x0005
        /*0022*/ 	.short	0x0028
        /*0024*/ 	.byte	0x00, 0xf4, 0x21, 0x00


	//----- nvinfo : EIATTR_KPARAM_INFO
	.align		4
.L_15:
        /*0028*/ 	.byte	0x04, 0x17
        /*002a*/ 	.short	(.L_17 - .L_16)
.L_16:
        /*002c*/ 	.word	0x00000000
        /*0030*/ 	.short	0x0004
        /*0032*/ 	.short	0x0020
        /*0034*/ 	.byte	0x00, 0xf4, 0x21, 0x00


	//----- nvinfo : EIATTR_KPARAM_INFO
	.align		4
.L_17:
        /*0038*/ 	.byte	0x04, 0x17
        /*003a*/ 	.short	(.L_19 - .L_18)
.L_18:
        /*003c*/ 	.word	0x00000000
        /*0040*/ 	.short	0x0003
        /*0042*/ 	.short	0x0018
        /*0044*/ 	.byte	0x00, 0xf4, 0x21, 0x00


	//----- nvinfo : EIATTR_KPARAM_INFO
	.align		4
.L_19:
        /*0048*/ 	.byte	0x04, 0x17
        /*004a*/ 	.short	(.L_21 - .L_20)
.L_20:
        /*004c*/ 	.word	0x00000000
        /*0050*/ 	.short	0x0002
        /*0052*/ 	.short	0x0010
        /*0054*/ 	.byte	0x00, 0xf4, 0x21, 0x00


	//----- nvinfo : EIATTR_KPARAM_INFO
	.align		4
.L_21:
        /*0058*/ 	.byte	0x04, 0x17
        /*005a*/ 	.short	(.L_23 - .L_22)
.L_22:
        /*005c*/ 	.word	0x00000000
        /*0060*/ 	.short	0x0001
        /*0062*/ 	.short	0x0008
        /*0064*/ 	.byte	0x00, 0xf4, 0x21, 0x00


	//----- nvinfo : EIATTR_KPARAM_INFO
	.align		4
.L_23:
        /*0068*/ 	.byte	0x04, 0x17
        /*006a*/ 	.short	(.L_25 - .L_24)
.L_24:
        /*006c*/ 	.word	0x00000000
        /*0070*/ 	.short	0x0000
        /*0072*/ 	.short	0x0000
        /*0074*/ 	.byte	0x00, 0xf4, 0x21, 0x00


	//----- nvinfo : EIATTR_SPARSE_MMA_MASK
	.align		4
.L_25:
        /*0078*/ 	.byte	0x03, 0x50
        /*007a*/ 	.short	0x0000


	//----- nvinfo : EIATTR_MAXREG_COUNT
	.align		4
        /*007c*/ 	.byte	0x03, 0x1b
        /*007e*/ 	.short	0x00ff


	//----- nvinfo : EIATTR_EXIT_INSTR_OFFSETS
	.align		4
        /*0080*/ 	.byte	0x04, 0x1c
        /*0082*/ 	.short	(.L_27 - .L_26)


	//   ....[0]....
.L_26:
        /*0084*/ 	.word	0x00000420


	//   ....[1]....
        /*0088*/ 	.word	0x00000440


	//----- nvinfo : EIATTR_REQNTID
	.align		4
.L_27:
        /*008c*/ 	.byte	0x04, 0x10
        /*008e*/ 	.short	(.L_29 - .L_28)
.L_28:
        /*0090*/ 	.word	0x00000080
        /*0094*/ 	.word	0x00000001
        /*0098*/ 	.word	0x00000001


	//----- nvinfo : EIATTR_CBANK_PARAM_SIZE
	.align		4
.L_29:
        /*009c*/ 	.byte	0x03, 0x19
        /*009e*/ 	.short	0x0034


	//----- nvinfo : EIATTR_PARAM_CBANK
	.align		4
        /*00a0*/ 	.byte	0x04, 0x0a
        /*00a2*/ 	.short	(.L_31 - .L_30)
	.align		4
.L_30:
        /*00a4*/ 	.word	index@(.nv.constant0.triton_poi_fused__native_batch_norm_legit_no_training_relu_36)
        /*00a8*/ 	.short	0x0210
        /*00aa*/ 	.short	0x0034


	//----- nvinfo : EIATTR_SW_WAR
	.align		4
.L_31:
        /*00ac*/ 	.byte	0x04, 0x36
        /*00ae*/ 	.short	(.L_33 - .L_32)
.L_32:
        /*00b0*/ 	.word	0x00000008
.L_33:


//--------------------- .nv.callgraph             --------------------------
	.section	.nv.callgraph,"",@"SHT_CUDA_CALLGRAPH"
	.align	4
	.sectionentsize	8
	.align		4
        /*0000*/ 	.word	0x00000000
	.align		4
        /*0004*/ 	.word	0xffffffff
	.align		4
        /*0008*/ 	.word	0x00000000
	.align		4
        /*000c*/ 	.word	0xfffffffe
	.align		4
        /*0010*/ 	.word	0x00000000
	.align		4
        /*0014*/ 	.word	0xfffffffd
	.align		4
        /*0018*/ 	.word	0x00000000
	.align		4
        /*001c*/ 	.word	0xfffffffc


//--------------------- .nv.constant4             --------------------------
	.section	.nv.constant4,"a",@progbits
	.align	8
	.align		8
.nv.constant4:
        /*0000*/ 	.dword	_$_str
	.align		8
        /*0008*/ 	.dword	_$_str_$_2


//--------------------- .text.triton_poi_fused__native_batch_norm_legit_no_training_relu_36 --------------------------
	.section	.text.triton_poi_fused__native_batch_norm_legit_no_training_relu_36,"ax",@progbits
	.align	128
        .global         triton_poi_fused__native_batch_norm_legit_no_training_relu_36
        .type           triton_poi_fused__native_batch_norm_legit_no_training_relu_36,@function
        .size           triton_poi_fused__native_batch_norm_legit_no_training_relu_36,(.L_x_1 - triton_poi_fused__native_batch_norm_legit_no_training_relu_36)
        .other          triton_poi_fused__native_batch_norm_legit_no_training_relu_36,@"STO_CUDA_ENTRY STV_DEFAULT"
triton_poi_fused__native_batch_norm_legit_no_training_relu_36:
.text.triton_poi_fused__native_batch_norm_legit_no_training_relu_36:
[----:B------:R-:W0:Y:S01]  /*0000*/  LDC R1, c[0x0][0x28] ;  /* 0x00000a00ff017b82 */ /* 0x000e220000000800 */
[----:B------:R-:W1:Y:S07]  /*0010*/  S2R R0, SR_TID.X ;  /* 0x0000000000007919 */ /* 0x000e6e0000002100 */
[----:B------:R-:W2:Y:S01]  /*0020*/  LDC.64 R8, c[0x0][0x220] ;  /* 0x00008800ff087b82 */ /* 0x000ea20000000a00 */
[----:B------:R-:W-:Y:S01]  /*0030*/  ULDC.64 UR4, c[0x0][0x208] ;  /* 0x0000820000047ab9 */ /* 0x000fe20000000a00 */
[----:B------:R-:W3:Y:S06]  /*0040*/  S2R R5, SR_CTAID.X ;  /* 0x0000000000057919 */ /* 0x000eec0000002500 */
[----:B------:R-:W4:Y:S08]  /*0050*/  LDC.64 R12, c[0x0][0x210] ;  /* 0x00008400ff0c7b82 */ /* 0x000f300000000a00 */
[----:B------:R-:W5:Y:S08]  /*0060*/  LDC.64 R14, c[0x0][0x218] ;  /* 0x00008600ff0e7b82 */ /* 0x000f700000000a00 */
[----:B------:R-:W5:Y:S01]  /*0070*/  LDC.64 R16, c[0x0][0x228] ;  /* 0x00008a00ff107b82 */ /* 0x000f620000000a00 */
[----:B-1----:R-:W-:-:S07]  /*0080*/  SHF.L.U32 R0, R0, 0x1, RZ ;  /* 0x0000000100007819 */ /* 0x002fce00000006ff */
[----:B------:R-:W1:Y:S01]  /*0090*/  LDC.64 R18, c[0x0][0x230] ;  /* 0x00008c00ff127b82 */ /* 0x000e620000000a00 */
[----:B---3--:R-:W-:Y:S02]  /*00a0*/  SHF.R.S32.HI R3, RZ, 0x17, R5 ;  /* 0x00000017ff037819 */ /* 0x008fe40000011405 */
[----:B------:R-:W-:Y:S02]  /*00b0*/  LOP3.LUT R0, R0, 0xfe, RZ, 0xc0, !PT ;  /* 0x000000fe00007812 */ /* 0x000fe400078ec0ff */
[----:B------:R-:W-:Y:S02]  /*00c0*/  SGXT R3, R3, 0x1 ;  /* 0x000000010303781a */ /* 0x000fe40000000200 */
[----:B------:R-:W-:-:S04]  /*00d0*/  LEA R0, R5, R0, 0x8 ;  /* 0x0000000005007211 */ /* 0x000fc800078e40ff */
[----:B------:R-:W-:Y:S02]  /*00e0*/  LEA.HI R3, R3, R0, RZ, 0x7 ;  /* 0x0000000003037211 */ /* 0x000fe400078f38ff */
[----:B------:R-:W-:Y:S02]  /*00f0*/  ISETP.GE.AND P0, PT, R0, 0x200, PT ;  /* 0x000002000000780c */ /* 0x000fe40003f06270 */
[----:B------:R-:W-:-:S04]  /*0100*/  LOP3.LUT R3, R3, 0xffffff80, RZ, 0xc0, !PT ;  /* 0xffffff8003037812 */ /* 0x000fc800078ec0ff */
[----:B------:R-:W-:Y:S02]  /*0110*/  IADD3 R11, R0, -R3, RZ ;  /* 0x80000003000b7210 */ /* 0x000fe40007ffe0ff */
[----:B------:R-:W-:-:S03]  /*0120*/  CS2R R2, SRZ ;  /* 0x0000000000027805 */ /* 0x000fc6000001ff00 */
[----:B--2---:R-:W-:-:S05]  /*0130*/  IMAD.WIDE R8, R11, 0x4, R8 ;  /* 0x000000040b087825 */ /* 0x004fca00078e0208 */
[----:B------:R2:W3:Y:S01]  /*0140*/  @!P0 LDG.E.EL.64 R2, desc[UR4][R8.64] ;  /* 0x0000000408028981 */ /* 0x0004e2000c2e1b00 */
[----:B------:R-:W-:Y:S02]  /*0150*/  CS2R R4, SRZ ;  /* 0x0000000000047805 */ /* 0x000fe4000001ff00 */
[----:B------:R-:W-:Y:S01]  /*0160*/  CS2R R6, SRZ ;  /* 0x0000000000067805 */ /* 0x000fe2000001ff00 */
[----:B----4-:R-:W-:-:S04]  /*0170*/  IMAD.WIDE R12, R0, 0x4, R12 ;  /* 0x00000004000c7825 */ /* 0x010fc800078e020c */
[C---:B-----5:R-:W-:Y:S01]  /*0180*/  IMAD.WIDE R14, R11.reuse, 0x4, R14 ;  /* 0x000000040b0e7825 */ /* 0x060fe200078e020e */
[----:B------:R-:W4:Y:S01]  /*0190*/  @!P0 LDG.E.64 R4, desc[UR4][R12.64] ;  /* 0x000000040c048981 */ /* 0x000f22000c1e1b00 */
[----:B--2---:R-:W-:Y:S02]  /*01a0*/  CS2R R8, SRZ ;  /* 0x0000000000087805 */ /* 0x004fe4000001ff00 */
[C---:B0-----:R-:W-:Y:S01]  /*01b0*/  IMAD.WIDE R16, R11.reuse, 0x4, R16 ;  /* 0x000000040b107825 */ /* 0x041fe200078e0210 */
[----:B------:R0:W4:Y:S03]  /*01c0*/  @!P0 LDG.E.EL.64 R6, desc[UR4][R14.64] ;  /* 0x000000040e068981 */ /* 0x000126000c2e1b00 */
[----:B-1----:R-:W-:Y:S01]  /*01d0*/  IMAD.WIDE R18, R11, 0x4, R18 ;  /* 0x000000040b127825 */ /* 0x002fe200078e0212 */
[----:B------:R-:W-:-:S04]  /*01e0*/  CS2R R10, SRZ ;  /* 0x00000000000a7805 */ /* 0x000fc8000001ff00 */
[----:B------:R-:W2:Y:S04]  /*01f0*/  @!P0 LDG.E.EL.64 R8, desc[UR4][R18.64] ;  /* 0x0000000412088981 */ /* 0x000ea8000c2e1b00 */
[----:B------:R-:W2:Y:S01]  /*0200*/  @!P0 LDG.E.EL.64 R10, desc[UR4][R16.64] ;  /* 0x00000004100a8981 */ /* 0x000ea2000c2e1b00 */
[----:B0-----:R-:W-:Y:S01]  /*0210*/  HFMA2.MMA R14, -RZ, RZ, 1.625, 0 ;  /* 0x3e800000ff0e7435 */ /* 0x001fe200000001ff */
[----:B---3--:R-:W-:Y:S01]  /*0220*/  FADD R2, R2, 9.9999997473787516356e-06 ;  /* 0x3727c5ac02027421 */ /* 0x008fe20000000000 */
[----:B------:R-:W-:-:S03]  /*0230*/  FADD R3, R3, 9.9999997473787516356e-06 ;  /* 0x3727c5ac03037421 */ /* 0x000fc60000000000 */
[----:B------:R-:W0:Y:S08]  /*0240*/  MUFU.SQRT R12, R2 ;  /* 0x00000002000c7308 */ /* 0x000e300000002000 */
[----:B------:R1:W3:Y:S01]  /*0250*/  MUFU.SQRT R13, R3 ;  /* 0x00000003000d7308 */ /* 0x0002e20000002000 */
[C---:B0-----:R-:W-:Y:S02]  /*0260*/  FSETP.GT.AND P1, PT, R12.reuse, 8.50705917302346158658e+37, PT ;  /* 0x7e8000000c00780b */ /* 0x041fe40003f24000 */
[----:B------:R-:W-:Y:S01]  /*0270*/  FSETP.GEU.AND P3, PT, R12, 1.175494350822287508e-38, PT ;  /* 0x008000000c00780b */ /* 0x000fe20003f6e000 */
[----:B-1----:R-:W0:Y:S01]  /*0280*/  LDC.64 R2, c[0x0][0x238] ;  /* 0x00008e00ff027b82 */ /* 0x002e220000000a00 */
[----:B---3--:R-:W-:-:S02]  /*0290*/  FSETP.GT.AND P2, PT, R13, 8.50705917302346158658e+37, PT ;  /* 0x7e8000000d00780b */ /* 0x008fc40003f44000 */
[----:B------:R-:W-:-:S07]  /*02a0*/  FSETP.GEU.AND P4, PT, R13, 1.175494350822287508e-38, PT ;  /* 0x008000000d00780b */ /* 0x000fce0003f8e000 */
[----:B------:R-:W-:-:S04]  /*02b0*/  @P1 FMUL R12, R12, 0.25 ;  /* 0x3e8000000c0c1820 */ /* 0x000fc80000400000 */
[----:B------:R-:W-:Y:S01]  /*02c0*/  @!P3 FMUL R12, R12, 16777216 ;  /* 0x4b8000000c0cb820 */ /* 0x000fe20000400000 */
[----:B------:R-:W-:-:S04]  /*02d0*/  @P2 FMUL R13, R13, 0.25 ;  /* 0x3e8000000d0d2820 */ /* 0x000fc80000400000 */
[----:B------:R-:W-:Y:S01]  /*02e0*/  @!P4 FMUL R13, R13, 16777216 ;  /* 0x4b8000000d0dc820 */ /* 0x000fe20000400000 */
[----:B------:R-:W1:Y:S01]  /*02f0*/  MUFU.RCP R12, R12 ;  /* 0x0000000c000c7308 */ /* 0x000e620000001000 */
[----:B------:R-:W-:-:S07]  /*0300*/  FSEL R15, R14, 1, P1 ;  /* 0x3f8000000e0f7808 */ /* 0x000fce0000800000 */
[----:B------:R-:W3:Y:S01]  /*0310*/  MUFU.RCP R13, R13 ;  /* 0x0000000d000d7308 */ /* 0x000ee20000001000 */
[----:B------:R-:W-:Y:S01]  /*0320*/  FSEL R14, R14, 1, P2 ;  /* 0x3f8000000e0e7808 */ /* 0x000fe20001000000 */
[----:B------:R-:W-:-:S04]  /*0330*/  @!P3 FMUL R15, R15, 16777216 ;  /* 0x4b8000000f0fb820 */ /* 0x000fc80000400000 */
[----:B------:R-:W-:Y:S01]  /*0340*/  @!P4 FMUL R14, R14, 16777216 ;  /* 0x4b8000000e0ec820 */ /* 0x000fe20000400000 */
[----:B----4-:R-:W-:Y:S01]  /*0350*/  FADD R5, -R7, R5 ;  /* 0x0000000507057221 */ /* 0x010fe20000000100 */
[----:B------:R-:W-:Y:S01]  /*0360*/  FADD R4, -R6, R4 ;  /* 0x0000000406047221 */ /* 0x000fe20000000100 */
[----:B-1----:R-:W-:Y:S01]  /*0370*/  FMUL R15, R12, R15 ;  /* 0x0000000f0c0f7220 */ /* 0x002fe20000400000 */
[----:B---3--:R-:W-:-:S03]  /*0380*/  FMUL R14, R13, R14 ;  /* 0x0000000e0d0e7220 */ /* 0x008fc60000400000 */
[----:B------:R-:W-:Y:S01]  /*0390*/  FMUL R15, R4, R15 ;  /* 0x0000000f040f7220 */ /* 0x000fe20000400000 */
[----:B------:R-:W-:-:S03]  /*03a0*/  FMUL R14, R5, R14 ;  /* 0x0000000e050e7220 */ /* 0x000fc60000400000 */
[----:B--2---:R-:W-:Y:S01]  /*03b0*/  FFMA R8, R15, R10, R8 ;  /* 0x0000000a0f087223 */ /* 0x004fe20000000008 */
[----:B------:R-:W-:-:S04]  /*03c0*/  FFMA R9, R14, R11, R9 ;  /* 0x0000000b0e097223 */ /* 0x000fc80000000009 */
[----:B------:R-:W-:Y:S02]  /*03d0*/  FSETP.GEU.AND P1, PT, R8, RZ, PT ;  /* 0x000000ff0800720b */ /* 0x000fe40003f2e000 */
[C---:B------:R-:W-:Y:S01]  /*03e0*/  FSETP.GEU.AND P2, PT, R9.reuse, RZ, PT ;  /* 0x000000ff0900720b */ /* 0x040fe20003f4e000 */
[----:B0-----:R-:W-:Y:S01]  /*03f0*/  IMAD.WIDE R2, R0, 0x4, R2 ;  /* 0x0000000400027825 */ /* 0x001fe200078e0202 */
[----:B------:R-:W-:Y:S02]  /*0400*/  FSEL R8, R8, RZ, P1 ;  /* 0x000000ff08087208 */ /* 0x000fe40000800000 */
[----:B------:R-:W-:Y:S01]  /*0410*/  FSEL R9, R9, RZ, P2 ;  /* 0x000000ff09097208 */ /* 0x000fe20001000000 */
[----:B------:R-:W-:Y:S08]  /*0420*/  @P0 EXIT ;  /* 0x000000000000094d */ /* 0x000ff00003800000 */
[----:B------:R-:W-:Y:S01]  /*0430*/  STG.E.64 desc[UR4][R2.64], R8 ;  /* 0x0000000802007986 */ /* 0x000fe2000c101b04 */
[----:B------:R-:W-:Y:S05]  /*0440*/  EXIT ;  /* 0x000000000000794d */ /* 0x000fea0003800000 */
.L_x_0:
[----:B------:R-:W-:-:S00]  /*0450*/  BRA `(.L_x_0) ;  /* 0xfffffffc00fc7947 */ /* 0x000fc0000383ffff */
[----:B------:R-:W-:-:S00]  /*0460*/  NOP ;  /* 0x0000000000007918 */ /* 0x000fc00000000000 */
        /* <DEDUP_REMOVED lines=9> */
.L_x_1:


//--------------------- .nv.global.init           --------------------------
	.section	.nv.global.init,"aw",@progbits
.nv.global.init:
	.type		_$_str,@object
	.size		_$_str,(_$_str_$_2 - _$_str)
_$_str:
        /*0000*/ 	.byte	0x5f, 0x5f, 0x43, 0x55, 0x44, 0x41, 0x5f, 0x46, 0x54, 0x5a, 0x00
	.type		_$_str_$_2,@object
	.size		_$_str_$_2,(.L_1 - _$_str_$_2)
_$_str_$_2:
        /*000b*/ 	.byte	0x5f, 0x5f, 0x43, 0x55, 0x44, 0x41, 0x5f, 0x50, 0x52, 0x45, 0x43, 0x5f, 0x53, 0x51, 0x52, 0x54
        /*001b*/ 	.byte	0x00
.L_1:


//--------------------- .nv.constant0.triton_poi_fused__native_batch_norm_legit_no_training_relu_36 --------------------------
	.section	.nv.constant0.triton_poi_fused__native_batch_norm_legit_no_training_relu_36,"a",@progbits
	.sectionflags	@""
	.align	4
.nv.constant0.triton_poi_fused__native_batch_norm_legit_no_training_relu_36:
	.zero		580
